	.headerflags	@"EF_CUDA_TEXMODE_UNIFIED EF_CUDA_64BIT_ADDRESS EF_CUDA_ACCELERATORS EF_CUDA_SM90 EF_CUDA_VIRTUAL_SM(EF_CUDA_SM90)"
	.elftype	@"ET_EXEC"


//--------------------- .nv.info                  --------------------------
	.section	.nv.info,"",@"SHT_CUDA_INFO"
	.align	4


	//----- nvinfo : EIATTR_REGCOUNT
	.align		4
        /*0000*/ 	.byte	0x04, 0x2f
        /*0002*/ 	.short	(.L_3 - .L_2)
	.align		4
.L_2:
        /*0004*/ 	.word	index@(triton_poi_fused__native_batch_norm_legit_no_training_leaky_relu_8)
        /*0008*/ 	.word	0x00000010


	//----- nvinfo : EIATTR_MIN_STACK_SIZE
	.align		4
.L_3:
        /*000c*/ 	.byte	0x04, 0x12
        /*000e*/ 	.short	(.L_5 - .L_4)
	.align		4
.L_4:
        /*0010*/ 	.word	index@(triton_poi_fused__native_batch_norm_legit_no_training_leaky_relu_8)
        /*0014*/ 	.word	0x00000000


	//----- nvinfo : EIATTR_FRAME_SIZE
	.align		4
.L_5:
        /*0018*/ 	.byte	0x04, 0x11
        /*001a*/ 	.short	(.L_7 - .L_6)
	.align		4
.L_6:
        /*001c*/ 	.word	index@(triton_poi_fused__native_batch_norm_legit_no_training_leaky_relu_8)
        /*0020*/ 	.word	0x00000000


	//----- nvinfo : EIATTR_MIN_STACK_SIZE
	.align		4
.L_7:
        /*0024*/ 	.byte	0x04, 0x12
        /*0026*/ 	.short	(.L_9 - .L_8)
	.align		4
.L_8:
        /*0028*/ 	.word	index@(triton_poi_fused__native_batch_norm_legit_no_training_leaky_relu_8)
        /*002c*/ 	.word	0x00000000
.L_9:


//--------------------- .nv.info.triton_poi_fused__native_batch_norm_legit_no_training_leaky_relu_8 --------------------------
	.section	.nv.info.triton_poi_fused__native_batch_norm_legit_no_training_leaky_relu_8,"",@"SHT_CUDA_INFO"
	.sectionflags	@""
	.align	4


	//----- nvinfo : EIATTR_CUDA_API_VERSION
	.align		4
        /*0000*/ 	.byte	0x04, 0x37
        /*0002*/ 	.short	(.L_11 - .L_10)
.L_10:
        /*0004*/ 	.word	0x0000007c


	//----- nvinfo : EIATTR_KPARAM_INFO
	.align		4
.L_11:
        /*0008*/ 	.byte	0x04, 0x17
        /*000a*/ 	.short	(.L_13 - .L_12)
.L_12:
        /*000c*/ 	.word	0x00000000
        /*0010*/ 	.short	0x0006
        /*0012*/ 	.short	0x0030
        /*0014*/ 	.byte	0x00, 0xf0, 0x11, 0x00


	//----- nvinfo : EIATTR_KPARAM_INFO
	.align		4
.L_13:
        /*0018*/ 	.byte	0x04, 0x17
        /*001a*/ 	.short	(.L_15 - .L_14)
.L_14:
        /*001c*/ 	.word	0x00000000
        /*0020*/ 	.short	0x0005
        /*0022*/ 	.short	0x0028
        /*0024*/ 	.byte	0x00, 0xf4, 0x21, 0x00


	//----- nvinfo : EIATTR_KPARAM_INFO
	.align		4
.L_15:
        /*0028*/ 	.byte	0x04, 0x17
        /*002a*/ 	.short	(.L_17 - .L_16)
.L_16:
        /*002c*/ 	.word	0x00000000
        /*0030*/ 	.short	0x0004
        /*0032*/ 	.short	0x0020
        /*0034*/ 	.byte	0x00, 0xf4, 0x21, 0x00


	//----- nvinfo : EIATTR_KPARAM_INFO
	.align		4
.L_17:
        /*0038*/ 	.byte	0x04, 0x17
        /*003a*/ 	.short	(.L_19 - .L_18)
.L_18:
        /*003c*/ 	.word	0x00000000
        /*0040*/ 	.short	0x0003
        /*0042*/ 	.short	0x0018
        /*0044*/ 	.byte	0x00, 0xf4, 0x21, 0x00


	//----- nvinfo : EIATTR_KPARAM_INFO
	.align		4
.L_19:
        /*0048*/ 	.byte	0x04, 0x17
        /*004a*/ 	.short	(.L_21 - .L_20)
.L_20:
        /*004c*/ 	.word	0x00000000
        /*0050*/ 	.short	0x0002
        /*0052*/ 	.short	0x0010
        /*0054*/ 	.byte	0x00, 0xf4, 0x21, 0x00


	//----- nvinfo : EIATTR_KPARAM_INFO
	.align		4
.L_21:
        /*0058*/ 	.byte	0x04, 0x17
        /*005a*/ 	.short	(.L_23 - .L_22)
.L_22:
        /*005c*/ 	.word	0x00000000
        /*0060*/ 	.short	0x0001
        /*0062*/ 	.short	0x0008
        /*0064*/ 	.byte	0x00, 0xf4, 0x21, 0x00


	//----- nvinfo : EIATTR_KPARAM_INFO
	.align		4
.L_23:
        /*0068*/ 	.byte	0x04, 0x17
        /*006a*/ 	.short	(.L_25 - .L_24)
.L_24:
        /*006c*/ 	.word	0x00000000
        /*0070*/ 	.short	0x0000
        /*0072*/ 	.short	0x0000
        /*0074*/ 	.byte	0x00, 0xf4, 0x21, 0x00


	//----- nvinfo : EIATTR_SPARSE_MMA_MASK
	.align		4
.L_25:
        /*0078*/ 	.byte	0x03, 0x50
        /*007a*/ 	.short	0x0000


	//----- nvinfo : EIATTR_MAXREG_COUNT
	.align		4
        /*007c*/ 	.byte	0x03, 0x1b
        /*007e*/ 	.short	0x00ff


	//----- nvinfo : EIATTR_EXIT_INSTR_OFFSETS
	.align		4
        /*0080*/ 	.byte	0x04, 0x1c
        /*0082*/ 	.short	(.L_27 - .L_26)


	//   ....[0]....
.L_26:
        /*0084*/ 	.word	0x000003d0


	//----- nvinfo : EIATTR_REQNTID
	.align		4
.L_27:
        /*0088*/ 	.byte	0x04, 0x10
        /*008a*/ 	.short	(.L_29 - .L_28)
.L_28:
        /*008c*/ 	.word	0x00000100
        /*0090*/ 	.word	0x00000001
        /*0094*/ 	.word	0x00000001


	//----- nvinfo : EIATTR_CBANK_PARAM_SIZE
	.align		4
.L_29:
        /*0098*/ 	.byte	0x03, 0x19
        /*009a*/ 	.short	0x0034


	//----- nvinfo : EIATTR_PARAM_CBANK
	.align		4
        /*009c*/ 	.byte	0x04, 0x0a
        /*009e*/ 	.short	(.L_31 - .L_30)
	.align		4
.L_30:
        /*00a0*/ 	.word	index@(.nv.constant0.triton_poi_fused__native_batch_norm_legit_no_training_leaky_relu_8)
        /*00a4*/ 	.short	0x0210
        /*00a6*/ 	.short	0x0034


	//----- nvinfo : EIATTR_SW_WAR
	.align		4
.L_31:
        /*00a8*/ 	.byte	0x04, 0x36
        /*00aa*/ 	.short	(.L_33 - .L_32)
.L_32:
        /*00ac*/ 	.word	0x00000008
.L_33:


//--------------------- .nv.callgraph             --------------------------
	.section	.nv.callgraph,"",@"SHT_CUDA_CALLGRAPH"
	.align	4
	.sectionentsize	8
	.align		4
        /*0000*/ 	.word	0x00000000
	.align		4
        /*0004*/ 	.word	0xffffffff
	.align		4
        /*0008*/ 	.word	0x00000000
	.align		4
        /*000c*/ 	.word	0xfffffffe
	.align		4
        /*0010*/ 	.word	0x00000000
	.align		4
        /*0014*/ 	.word	0xfffffffd
	.align		4
        /*0018*/ 	.word	0x00000000
	.align		4
        /*001c*/ 	.word	0xfffffffc


//--------------------- .nv.constant4             --------------------------
	.section	.nv.constant4,"a",@progbits
	.align	8
	.align		8
.nv.constant4:
        /*0000*/ 	.dword	_$_str
	.align		8
        /*0008*/ 	.dword	_$_str_$_2


//--------------------- .text.triton_poi_fused__native_batch_norm_legit_no_training_leaky_relu_8 --------------------------
	.section	.text.triton_poi_fused__native_batch_norm_legit_no_training_leaky_relu_8,"ax",@progbits
	.align	128
        .global         triton_poi_fused__native_batch_norm_legit_no_training_leaky_relu_8
        .type           triton_poi_fused__native_batch_norm_legit_no_training_leaky_relu_8,@function
        .size           triton_poi_fused__native_batch_norm_legit_no_training_leaky_relu_8,(.L_x_1 - triton_poi_fused__native_batch_norm_legit_no_training_leaky_relu_8)
        .other          triton_poi_fused__native_batch_norm_legit_no_training_leaky_relu_8,@"STO_CUDA_ENTRY STV_DEFAULT"
triton_poi_fused__native_batch_norm_legit_no_training_leaky_relu_8:
.text.triton_poi_fused__native_batch_norm_legit_no_training_leaky_relu_8:
[----:B------:R-:W-:Y:S01]  /*0000*/  LDC R1, c[0x0][0x28] ;  /* 0x00000a00ff017b82 */ /* 0x000fe20000000800 */
[----:B------:R-:W1:Y:S07]  /*0010*/  S2R R0, SR_TID.X ;  /* 0x0000000000007919 */ /* 0x000e6e0000002100 */
[----:B------:R-:W2:Y:S01]  /*0020*/  LDC.64 R2, c[0x0][0x228] ;  /* 0x00008a00ff027b82 */ /* 0x000ea20000000a00 */
[----:B------:R-:W-:Y:S01]  /*0030*/  ULDC.64 UR4, c[0x0][0x208] ;  /* 0x0000820000047ab9 */ /* 0x000fe20000000a00 */
[----:B------:R-:W3:Y:S06]  /*0040*/  S2R R7, SR_CTAID.X ;  /* 0x0000000000077919 */ /* 0x000eec0000002500 */
[----:B------:R-:W4:Y:S08]  /*0050*/  LDC.64 R8, c[0x0][0x230] ;  /* 0x00008c00ff087b82 */ /* 0x000f300000000a00 */
[----:B------:R-:W5:Y:S01]  /*0060*/  LDC.64 R10, c[0x0][0x238] ;  /* 0x00008e00ff0a7b82 */ /* 0x000f620000000a00 */
[----:B-1----:R-:W-:-:S02]  /*0070*/  SHF.L.U32 R0, R0, 0x1, RZ ;  /* 0x0000000100007819 */ /* 0x002fc400000006ff */
[----:B---3--:R-:W-:Y:S02]  /*0080*/  SHF.R.S32.HI R5, RZ, 0x16, R7 ;  /* 0x00000016ff057819 */ /* 0x008fe40000011407 */
[----:B------:R-:W-:Y:S02]  /*0090*/  LOP3.LUT R0, R0, 0x1fe, RZ, 0xc0, !PT ;  /* 0x000001fe00007812 */ /* 0x000fe400078ec0ff */
[----:B------:R-:W-:Y:S02]  /*00a0*/  SGXT R5, R5, 0x1 ;  /* 0x000000010505781a */ /* 0x000fe40000000200 */
[----:B------:R-:W-:Y:S02]  /*00b0*/  LEA R0, R7, R0, 0x9 ;  /* 0x0000000007007211 */ /* 0x000fe400078e48ff */
[----:B------:R-:W1:Y:S02]  /*00c0*/  LDC.64 R6, c[0x0][0x220] ;  /* 0x00008800ff067b82 */ /* 0x000e640000000a00 */
[----:B------:R-:W-:-:S04]  /*00d0*/  LEA.HI R5, R5, R0, RZ, 0x5 ;  /* 0x0000000005057211 */ /* 0x000fc800078f28ff */
[----:B------:R-:W-:-:S04]  /*00e0*/  LOP3.LUT R5, R5, 0xffffffe0, RZ, 0xc0, !PT ;  /* 0xffffffe005057812 */ /* 0x000fc800078ec0ff */
[----:B------:R-:W-:Y:S02]  /*00f0*/  IADD3 R13, R0, -R5, RZ ;  /* 0x80000005000d7210 */ /* 0x000fe40007ffe0ff */
[----:B------:R-:W3:Y:S03]  /*0100*/  LDC.64 R4, c[0x0][0x218] ;  /* 0x00008600ff047b82 */ /* 0x000ee60000000a00 */
[----:B--2---:R-:W-:-:S06]  /*0110*/  IMAD.WIDE R2, R13, 0x4, R2 ;  /* 0x000000040d027825 */ /* 0x004fcc00078e0202 */
[----:B------:R-:W2:Y:S01]  /*0120*/  LDG.E.EL.64 R2, desc[UR4][R2.64] ;  /* 0x0000000402027981 */ /* 0x000ea2000c2e1b00 */
[----:B-1----:R-:W-:-:S06]  /*0130*/  IMAD.WIDE R6, R13, 0x4, R6 ;  /* 0x000000040d067825 */ /* 0x002fcc00078e0206 */
[----:B------:R-:W2:Y:S01]  /*0140*/  LDG.E.EL.64 R6, desc[UR4][R6.64] ;  /* 0x0000000406067981 */ /* 0x000ea2000c2e1b00 */
[----:B---3--:R-:W-:-:S06]  /*0150*/  IMAD.WIDE R4, R0, 0x4, R4 ;  /* 0x0000000400047825 */ /* 0x008fcc00078e0204 */
[----:B------:R-:W3:Y:S01]  /*0160*/  LDG.E.64 R4, desc[UR4][R4.64] ;  /* 0x0000000404047981 */ /* 0x000ee2000c1e1b00 */
[----:B----4-:R-:W-:-:S04]  /*0170*/  IMAD.WIDE R8, R13, 0x4, R8 ;  /* 0x000000040d087825 */ /* 0x010fc800078e0208 */
[----:B-----5:R-:W-:Y:S02]  /*0180*/  IMAD.WIDE R10, R13, 0x4, R10 ;  /* 0x000000040d0a7825 */ /* 0x020fe400078e020a */
[----:B------:R-:W4:Y:S04]  /*0190*/  LDG.E.EL.64 R8, desc[UR4][R8.64] ;  /* 0x0000000408087981 */ /* 0x000f28000c2e1b00 */
[----:B------:R-:W4:Y:S01]  /*01a0*/  LDG.E.EL.64 R10, desc[UR4][R10.64] ;  /* 0x000000040a0a7981 */ /* 0x000f22000c2e1b00 */
[----:B--2---:R-:W-:Y:S01]  /*01b0*/  FADD R2, R2, 9.9999997473787516356e-06 ;  /* 0x3727c5ac02027421 */ /* 0x004fe20000000000 */
[----:B------:R-:W-:-:S03]  /*01c0*/  FADD R3, R3, 9.9999997473787516356e-06 ;  /* 0x3727c5ac03037421 */ /* 0x000fc60000000000 */
[----:B------:R-:W1:Y:S08]  /*01d0*/  MUFU.SQRT R12, R2 ;  /* 0x00000002000c7308 */ /* 0x000e700000002000 */
[----:B------:R-:W2:Y:S01]  /*01e0*/  MUFU.SQRT R13, R3 ;  /* 0x00000003000d7308 */ /* 0x000ea20000002000 */
[C---:B-1----:R-:W-:Y:S02]  /*01f0*/  FSETP.GT.AND P0, PT, R12.reuse, 8.50705917302346158658e+37, PT ;  /* 0x7e8000000c00780b */ /* 0x042fe40003f04000 */
[----:B------:R-:W-:-:S02]  /*0200*/  FSETP.GEU.AND P2, PT, R12, 1.175494350822287508e-38, PT ;  /* 0x008000000c00780b */ /* 0x000fc40003f4e000 */
[C---:B--2---:R-:W-:Y:S02]  /*0210*/  FSETP.GT.AND P1, PT, R13.reuse, 8.50705917302346158658e+37, PT ;  /* 0x7e8000000d00780b */ /* 0x044fe40003f24000 */
[----:B------:R-:W-:-:S07]  /*0220*/  FSETP.GEU.AND P3, PT, R13, 1.175494350822287508e-38, PT ;  /* 0x008000000d00780b */ /* 0x000fce0003f6e000 */
[----:B------:R-:W-:Y:S01]  /*0230*/  @P0 FMUL R12, R12, 0.25 ;  /* 0x3e8000000c0c0820 */ /* 0x000fe20000400000 */
[----:B------:R-:W-:-:S03]  /*0240*/  HFMA2.MMA R2, -RZ, RZ, 1.625, 0 ;  /* 0x3e800000ff027435 */ /* 0x000fc600000001ff */
[----:B------:R-:W-:Y:S01]  /*0250*/  @!P2 FMUL R12, R12, 16777216 ;  /* 0x4b8000000c0ca820 */ /* 0x000fe20000400000 */
[----:B------:R-:W-:-:S04]  /*0260*/  @P1 FMUL R13, R13, 0.25 ;  /* 0x3e8000000d0d1820 */ /* 0x000fc80000400000 */
[----:B------:R-:W-:Y:S01]  /*0270*/  @!P3 FMUL R13, R13, 16777216 ;  /* 0x4b8000000d0db820 */ /* 0x000fe20000400000 */
[----:B------:R-:W1:Y:S01]  /*0280*/  MUFU.RCP R12, R12 ;  /* 0x0000000c000c7308 */ /* 0x000e620000001000 */
[----:B------:R-:W-:-:S07]  /*0290*/  FSEL R3, R2, 1, P0 ;  /* 0x3f80000002037808 */ /* 0x000fce0000000000 */
[----:B------:R-:W2:Y:S01]  /*02a0*/  MUFU.RCP R13, R13 ;  /* 0x0000000d000d7308 */ /* 0x000ea20000001000 */
[----:B------:R-:W-:Y:S01]  /*02b0*/  FSEL R2, R2, 1, P1 ;  /* 0x3f80000002027808 */ /* 0x000fe20000800000 */
[----:B------:R-:W-:Y:S01]  /*02c0*/  @!P2 FMUL R3, R3, 16777216 ;  /* 0x4b8000000303a820 */ /* 0x000fe20000400000 */
[----:B---3--:R-:W-:-:S03]  /*02d0*/  FADD R5, R5, -R7 ;  /* 0x8000000705057221 */ /* 0x008fc60000000000 */
[----:B------:R-:W-:Y:S01]  /*02e0*/  @!P3 FMUL R2, R2, 16777216 ;  /* 0x4b8000000202b820 */ /* 0x000fe20000400000 */
[----:B------:R-:W-:Y:S01]  /*02f0*/  FADD R4, R4, -R6 ;  /* 0x8000000604047221 */ /* 0x000fe20000000000 */
[----:B-1----:R-:W-:Y:S02]  /*0300*/  FMUL R7, R12, R3 ;  /* 0x000000030c077220 */ /* 0x002fe40000400000 */
[----:B--2---:R-:W-:Y:S02]  /*0310*/  FMUL R6, R13, R2 ;  /* 0x000000020d067220 */ /* 0x004fe40000400000 */
[----:B------:R-:W1:Y:S01]  /*0320*/  LDC.64 R2, c[0x0][0x210] ;  /* 0x00008400ff027b82 */ /* 0x000e620000000a00 */
[----:B------:R-:W-:Y:S01]  /*0330*/  FMUL R7, R4, R7 ;  /* 0x0000000704077220 */ /* 0x000fe20000400000 */
[----:B------:R-:W-:-:S03]  /*0340*/  FMUL R6, R5, R6 ;  /* 0x0000000605067220 */ /* 0x000fc60000400000 */
[----:B----4-:R-:W-:Y:S01]  /*0350*/  FFMA R8, R8, R7, R10 ;  /* 0x0000000708087223 */ /* 0x010fe2000000000a */
[----:B------:R-:W-:-:S04]  /*0360*/  FFMA R9, R9, R6, R11 ;  /* 0x0000000609097223 */ /* 0x000fc8000000000b */
[----:B------:R-:W-:Y:S02]  /*0370*/  FSETP.GT.AND P0, PT, R8, RZ, PT ;  /* 0x000000ff0800720b */ /* 0x000fe40003f04000 */
[----:B------:R-:W-:-:S11]  /*0380*/  FSETP.GT.AND P1, PT, R9, RZ, PT ;  /* 0x000000ff0900720b */ /* 0x000fd60003f24000 */
[----:B------:R-:W-:Y:S01]  /*0390*/  @!P0 FMUL R8, R8, 0.10000000149011611938 ;  /* 0x3dcccccd08088820 */ /* 0x000fe20000400000 */
[----:B-1----:R-:W-:-:S04]  /*03a0*/  IMAD.WIDE R2, R0, 0x4, R2 ;  /* 0x0000000400027825 */ /* 0x002fc800078e0202 */
[----:B------:R-:W-:-:S05]  /*03b0*/  @!P1 FMUL R9, R9, 0.10000000149011611938 ;  /* 0x3dcccccd09099820 */ /* 0x000fca0000400000 */
[----:B------:R-:W-:Y:S01]  /*03c0*/  STG.E.64 desc[UR4][R2.64], R8 ;  /* 0x0000000802007986 */ /* 0x000fe2000c101b04 */
[----:B------:R-:W-:Y:S05]  /*03d0*/  EXIT ;  /* 0x000000000000794d */ /* 0x000fea0003800000 */
.L_x_0:
[----:B------:R-:W-:-:S00]  /*03e0*/  BRA `(.L_x_0) ;  /* 0xfffffffc00fc7947 */ /* 0x000fc0000383ffff */
[----:B------:R-:W-:-:S00]  /*03f0*/  NOP ;  /* 0x0000000000007918 */ /* 0x000fc00000000000 */
        /* <DEDUP_REMOVED lines=8> */
.L_x_1:


//--------------------- .nv.global.init           --------------------------
	.section	.nv.global.init,"aw",@progbits
.nv.global.init:
	.type		_$_str,@object
	.size		_$_str,(_$_str_$_2 - _$_str)
_$_str:
        /*0000*/ 	.byte	0x5f, 0x5f, 0x43, 0x55, 0x44, 0x41, 0x5f, 0x46, 0x54, 0x5a, 0x00
	.type		_$_str_$_2,@object
	.size		_$_str_$_2,(.L_1 - _$_str_$_2)
_$_str_$_2:
        /*000b*/ 	.byte	0x5f, 0x5f, 0x43, 0x55, 0x44, 0x41, 0x5f, 0x50, 0x52, 0x45, 0x43, 0x5f, 0x53, 0x51, 0x52, 0x54
        /*001b*/ 	.byte	0x00
.L_1:


//--------------------- .nv.constant0.triton_poi_fused__native_batch_norm_legit_no_training_leaky_relu_8 --------------------------
	.section	.nv.constant0.triton_poi_fused__native_batch_norm_legit_no_training_leaky_relu_8,"a",@progbits
	.sectionflags	@""
	.align	4
.nv.constant0.triton_poi_fused__native_batch_norm_legit_no_training_leaky_relu_8:
	.zero		580
